//
// Generated by NVIDIA NVVM Compiler
//
// Compiler Build ID: CL-36424714
// Cuda compilation tools, release 13.0, V13.0.88
// Based on NVVM 20.0.0
//

.version 9.0
.target sm_100
.address_size 64

	// .globl	_Z3addPfS_S_

.visible .entry _Z3addPfS_S_(
	.param .u64 .ptr .align 1 _Z3addPfS_S__param_0,
	.param .u64 .ptr .align 1 _Z3addPfS_S__param_1,
	.param .u64 .ptr .align 1 _Z3addPfS_S__param_2
)
.maxntid 64
{
	.reg .b32 	%r<2>;
	.reg .b32 	%f<4>;
	.reg .b64 	%rd<11>;

	ld.param.u64 	%rd1, [_Z3addPfS_S__param_0];
	ld.param.u64 	%rd2, [_Z3addPfS_S__param_1];
	ld.param.u64 	%rd3, [_Z3addPfS_S__param_2];
	cvta.to.global.u64 	%rd4, %rd3;
	cvta.to.global.u64 	%rd5, %rd2;
	cvta.to.global.u64 	%rd6, %rd1;
	mov.u32 	%r1, %tid.x;
	mul.wide.u32 	%rd7, %r1, 4;
	add.s64 	%rd8, %rd6, %rd7;
	ld.global.nc.f32 	%f1, [%rd8];
	add.s64 	%rd9, %rd5, %rd7;
	ld.global.nc.f32 	%f2, [%rd9];
	add.f32 	%f3, %f1, %f2;
	add.s64 	%rd10, %rd4, %rd7;
	st.global.f32 	[%rd10], %f3;
	ret;

}


// ===== COMPILED SASS (sm_100) =====

	.target	sm_100

	.elftype	@"ET_EXEC"


//--------------------- .note.nv.tkinfo           --------------------------
	.section	.note.nv.tkinfo,"",@"SHT_NOTE"
	.sectionflags	@"SHF_NOTE_NV_TKINFO"
	.tkinfo
        /*0018*/ 	.word	0x00000002
        /*0030*/ 	.string	""
        /*0030*/ 	.string	"ptxas"
        /*0030*/ 	.string	"Cuda compilation tools, release 13.0, V13.0.88"
        /*0030*/ 	.string	"Build cuda_13.0.r13.0/compiler.36424714_0"
        /*0030*/ 	.string	"-arch sm_100 -m 64 "



//--------------------- .note.nv.cuinfo           --------------------------
	.section	.note.nv.cuinfo,"",@"SHT_NOTE"
	.sectionflags	@"SHF_NOTE_NV_CUINFO"
        /*0018*/ 	.short	0x0002
        /*001a*/ 	.short	0x0064
        /*001c*/ 	.short	0x0082
	.zero		2


//--------------------- .nv.info                  --------------------------
	.section	.nv.info,"",@"SHT_CUDA_INFO"
	.align	4


	//----- nvinfo : EIATTR_REGCOUNT
	.align		4
        /*0000*/ 	.byte	0x04, 0x2f
        /*0002*/ 	.short	(.L_1 - .L_0)
	.align		4
.L_0:
        /*0004*/ 	.word	index@(_Z3addPfS_S_)
        /*0008*/ 	.word	0x0000000c


	//----- nvinfo : EIATTR_FRAME_SIZE
	.align		4
.L_1:
        /*000c*/ 	.byte	0x04, 0x11
        /*000e*/ 	.short	(.L_3 - .L_2)
	.align		4
.L_2:
        /*0010*/ 	.word	index@(_Z3addPfS_S_)
        /*0014*/ 	.word	0x00000000


	//----- nvinfo : EIATTR_MIN_STACK_SIZE
	.align		4
.L_3:
        /*0018*/ 	.byte	0x04, 0x12
        /*001a*/ 	.short	(.L_5 - .L_4)
	.align		4
.L_4:
        /*001c*/ 	.word	index@(_Z3addPfS_S_)
        /*0020*/ 	.word	0x00000000
.L_5:


//--------------------- .nv.compat                --------------------------
	.section	.nv.compat,"",@"SHT_CUDA_COMPAT_INFO"
	.align	4
        /*0000*/ 	.byte	0x02, 0x09, 0x00, 0x00, 0x02, 0x02, 0x01, 0x00, 0x02, 0x05, 0x05, 0x00, 0x03, 0x07, 0x01, 0x01
        /*0010*/ 	.byte	0x02, 0x03, 0x00, 0x00, 0x02, 0x06, 0x01, 0x00, 0x04, 0x0b, 0x08, 0x00, 0x09, 0x00, 0x00, 0x00
        /*0020*/ 	.byte	0x00, 0x00, 0x00, 0x00


//--------------------- .nv.info._Z3addPfS_S_     --------------------------
	.section	.nv.info._Z3addPfS_S_,"",@"SHT_CUDA_INFO"
	.sectionflags	@""
	.align	4


	//----- nvinfo : EIATTR_CUDA_API_VERSION
	.align		4
        /*0000*/ 	.byte	0x04, 0x37
        /*0002*/ 	.short	(.L_7 - .L_6)
.L_6:
        /*0004*/ 	.word	0x00000082


	//----- nvinfo : EIATTR_KPARAM_INFO
	.align		4
.L_7:
        /*0008*/ 	.byte	0x04, 0x17
        /*000a*/ 	.short	(.L_9 - .L_8)
.L_8:
        /*000c*/ 	.word	0x00000000
        /*0010*/ 	.short	0x0002
        /*0012*/ 	.short	0x0010
        /*0014*/ 	.byte	0x00, 0xf5, 0x21, 0x00


	//----- nvinfo : EIATTR_KPARAM_INFO
	.align		4
.L_9:
        /*0018*/ 	.byte	0x04, 0x17
        /*001a*/ 	.short	(.L_11 - .L_10)
.L_10:
        /*001c*/ 	.word	0x00000000
        /*0020*/ 	.short	0x0001
        /*0022*/ 	.short	0x0008
        /*0024*/ 	.byte	0x00, 0xf5, 0x21, 0x00


	//----- nvinfo : EIATTR_KPARAM_INFO
	.align		4
.L_11:
        /*0028*/ 	.byte	0x04, 0x17
        /*002a*/ 	.short	(.L_13 - .L_12)
.L_12:
        /*002c*/ 	.word	0x00000000
        /*0030*/ 	.short	0x0000
        /*0032*/ 	.short	0x0000
        /*0034*/ 	.byte	0x00, 0xf5, 0x21, 0x00


	//----- nvinfo : EIATTR_SPARSE_MMA_MASK
	.align		4
.L_13:
        /*0038*/ 	.byte	0x03, 0x50
        /*003a*/ 	.short	0x0000


	//----- nvinfo : EIATTR_MAXREG_COUNT
	.align		4
        /*003c*/ 	.byte	0x03, 0x1b
        /*003e*/ 	.short	0x00ff


	//----- nvinfo : EIATTR_MERCURY_ISA_VERSION
	.align		4
        /*0040*/ 	.byte	0x03, 0x5f
        /*0042*/ 	.short	0x0101


	//----- nvinfo : EIATTR_VRC_CTA_INIT_COUNT
	.align		4
        /*0044*/ 	.byte	0x02, 0x4a
	.zero		1
	.zero		1


	//----- nvinfo : EIATTR_EXIT_INSTR_OFFSETS
	.align		4
        /*0048*/ 	.byte	0x04, 0x1c
        /*004a*/ 	.short	(.L_15 - .L_14)


	//   ....[0]....
.L_14:
        /*004c*/ 	.word	0x000000d0


	//----- nvinfo : EIATTR_MAX_THREADS
	.align		4
.L_15:
        /*0050*/ 	.byte	0x04, 0x05
        /*0052*/ 	.short	(.L_17 - .L_16)
.L_16:
        /*0054*/ 	.word	0x00000040
        /*0058*/ 	.word	0x00000001
        /*005c*/ 	.word	0x00000001


	//----- nvinfo : EIATTR_CBANK_PARAM_SIZE
	.align		4
.L_17:
        /*0060*/ 	.byte	0x03, 0x19
        /*0062*/ 	.short	0x0018


	//----- nvinfo : EIATTR_PARAM_CBANK
	.align		4
        /*0064*/ 	.byte	0x04, 0x0a
        /*0066*/ 	.short	(.L_19 - .L_18)
	.align		4
.L_18:
        /*0068*/ 	.word	index@(.nv.constant0._Z3addPfS_S_)
        /*006c*/ 	.short	0x0380
        /*006e*/ 	.short	0x0018


	//----- nvinfo : EIATTR_SW_WAR
	.align		4
.L_19:
        /*0070*/ 	.byte	0x04, 0x36
        /*0072*/ 	.short	(.L_21 - .L_20)
.L_20:
        /*0074*/ 	.word	0x00000008
.L_21:


//--------------------- .nv.callgraph             --------------------------
	.section	.nv.callgraph,"",@"SHT_CUDA_CALLGRAPH"
	.align	4
	.sectionentsize	8
	.align		4
        /*0000*/ 	.word	0x00000000
	.align		4
        /*0004*/ 	.word	0xffffffff
	.align		4
        /*0008*/ 	.word	0x00000000
	.align		4
        /*000c*/ 	.word	0xfffffffe
	.align		4
        /*0010*/ 	.word	0x00000000
	.align		4
        /*0014*/ 	.word	0xfffffffd
	.align		4
        /*0018*/ 	.word	0x00000000
	.align		4
        /*001c*/ 	.word	0xfffffffc


//--------------------- .text._Z3addPfS_S_        --------------------------
	.section	.text._Z3addPfS_S_,"ax",@progbits
	.align	128
        .global         _Z3addPfS_S_
        .type           _Z3addPfS_S_,@function
        .size           _Z3addPfS_S_,(.L_x_1 - _Z3addPfS_S_)
        .other          _Z3addPfS_S_,@"STO_CUDA_ENTRY STV_DEFAULT"
_Z3addPfS_S_:
.text._Z3addPfS_S_:
[----:B------:R-:W-:Y:S01]  /*0000*/  LDC R1, c[0x0][0x37c] ;  /* 0x0000df00ff017b82 */ /* 0x000fe20000000800 */
[----:B------:R-:W0:Y:S07]  /*0010*/  S2R R9, SR_TID.X ;  /* 0x0000000000097919 */ /* 0x000e2e0000002100 */
[----:B------:R-:W0:Y:S01]  /*0020*/  LDC.64 R2, c[0x0][0x380] ;  /* 0x0000e000ff027b82 */ /* 0x000e220000000a00 */
[----:B------:R-:W1:Y:S07]  /*0030*/  LDCU.64 UR4, c[0x0][0x358] ;  /* 0x00006b00ff0477ac */ /* 0x000e6e0008000a00 */
[----:B------:R-:W2:Y:S08]  /*0040*/  LDC.64 R4, c[0x0][0x388] ;  /* 0x0000e200ff047b82 */ /* 0x000eb00000000a00 */
[----:B------:R-:W3:Y:S01]  /*0050*/  LDC.64 R6, c[0x0][0x390] ;  /* 0x0000e400ff067b82 */ /* 0x000ee20000000a00 */
[----:B0-----:R-:W-:-:S04]  /*0060*/  IMAD.WIDE.U32 R2, R9, 0x4, R2 ;  /* 0x0000000409027825 */ /* 0x001fc800078e0002 */
[C---:B--2---:R-:W-:Y:S02]  /*0070*/  IMAD.WIDE.U32 R4, R9.reuse, 0x4, R4 ;  /* 0x0000000409047825 */ /* 0x044fe400078e0004 */
[----:B-1----:R-:W2:Y:S04]  /*0080*/  LDG.E.CONSTANT R2, desc[UR4][R2.64] ;  /* 0x0000000402027981 */ /* 0x002ea8000c1e9900 */
[----:B------:R-:W2:Y:S01]  /*0090*/  LDG.E.CONSTANT R5, desc[UR4][R4.64] ;  /* 0x0000000404057981 */ /* 0x000ea2000c1e9900 */
[----:B---3--:R-:W-:-:S04]  /*00a0*/  IMAD.WIDE.U32 R6, R9, 0x4, R6 ;  /* 0x0000000409067825 */ /* 0x008fc800078e0006 */
[----:B--2---:R-:W-:-:S05]  /*00b0*/  FADD R9, R2, R5 ;  /* 0x0000000502097221 */ /* 0x004fca0000000000 */
[----:B------:R-:W-:Y:S01]  /*00c0*/  STG.E desc[UR4][R6.64], R9 ;  /* 0x0000000906007986 */ /* 0x000fe2000c101904 */
[----:B------:R-:W-:Y:S05]  /*00d0*/  EXIT ;  /* 0x000000000000794d */ /* 0x000fea0003800000 */
.L_x_0:
[----:B------:R-:W-:-:S00]  /*00e0*/  BRA `(.L_x_0) ;  /* 0xfffffffc00fc7947 */ /* 0x000fc0000383ffff */
[----:B------:R-:W-:-:S00]  /*00f0*/  NOP ;  /* 0x0000000000007918 */ /* 0x000fc00000000000 */
        /* <DEDUP_REMOVED lines=8> */
.L_x_1:


//--------------------- .nv.shared.reserved.0     --------------------------
	.section	.nv.shared.reserved.0,"aw",@nobits
	.weak		__nv_reservedSMEM_offset_0_alias
	.size		__nv_reservedSMEM_offset_0_alias, 0, 64
	.other		__nv_reservedSMEM_offset_0_alias,@"STO_CUDA_RESERVED_SHARED STV_DEFAULT"
__nv_reservedSMEM_offset_0_alias:
	.zero		0
	.zero		64


//--------------------- .nv.constant0._Z3addPfS_S_ --------------------------
	.section	.nv.constant0._Z3addPfS_S_,"a",@progbits
	.sectionflags	@""
	.align	4
.nv.constant0._Z3addPfS_S_:
	.zero		920


//--------------------- SYMBOLS --------------------------

	.type		.nv.reservedSmem.offset0,@object
	.size		.nv.reservedSmem.offset0,0x4
